//
// Generated by NVIDIA NVVM Compiler
//
// Compiler Build ID: CL-36424714
// Cuda compilation tools, release 13.0, V13.0.88
// Based on NVVM 20.0.0
//

.version 9.0
.target sm_100
.address_size 64

	// .globl	_Z3sumPiS_S_

.visible .entry _Z3sumPiS_S_(
	.param .u64 .ptr .align 1 _Z3sumPiS_S__param_0,
	.param .u64 .ptr .align 1 _Z3sumPiS_S__param_1,
	.param .u64 .ptr .align 1 _Z3sumPiS_S__param_2
)
{
	.reg .pred 	%p<2>;
	.reg .b32 	%r<8>;
	.reg .b64 	%rd<11>;

	ld.param.u64 	%rd1, [_Z3sumPiS_S__param_0];
	ld.param.u64 	%rd2, [_Z3sumPiS_S__param_1];
	ld.param.u64 	%rd3, [_Z3sumPiS_S__param_2];
	mov.u32 	%r2, %ntid.x;
	mov.u32 	%r3, %ctaid.x;
	mov.u32 	%r4, %tid.x;
	mad.lo.s32 	%r1, %r2, %r3, %r4;
	setp.gt.s32 	%p1, %r1, 99;
	@%p1 bra 	$L__BB0_2;
	cvta.to.global.u64 	%rd4, %rd1;
	cvta.to.global.u64 	%rd5, %rd2;
	cvta.to.global.u64 	%rd6, %rd3;
	mul.wide.s32 	%rd7, %r1, 4;
	add.s64 	%rd8, %rd4, %rd7;
	ld.global.u32 	%r5, [%rd8];
	add.s64 	%rd9, %rd5, %rd7;
	ld.global.u32 	%r6, [%rd9];
	add.s32 	%r7, %r6, %r5;
	add.s64 	%rd10, %rd6, %rd7;
	st.global.u32 	[%rd10], %r7;
$L__BB0_2:
	ret;

}


// ===== COMPILED SASS (sm_100) =====

	.target	sm_100

	.elftype	@"ET_EXEC"


//--------------------- .note.nv.tkinfo           --------------------------
	.section	.note.nv.tkinfo,"",@"SHT_NOTE"
	.sectionflags	@"SHF_NOTE_NV_TKINFO"
	.tkinfo
        /*0018*/ 	.word	0x00000002
        /*0030*/ 	.string	""
        /*0030*/ 	.string	"ptxas"
        /*0030*/ 	.string	"Cuda compilation tools, release 13.0, V13.0.88"
        /*0030*/ 	.string	"Build cuda_13.0.r13.0/compiler.36424714_0"
        /*0030*/ 	.string	"-arch sm_100 -m 64 "



//--------------------- .note.nv.cuinfo           --------------------------
	.section	.note.nv.cuinfo,"",@"SHT_NOTE"
	.sectionflags	@"SHF_NOTE_NV_CUINFO"
        /*0018*/ 	.short	0x0002
        /*001a*/ 	.short	0x0064
        /*001c*/ 	.short	0x0082
	.zero		2


//--------------------- .nv.info                  --------------------------
	.section	.nv.info,"",@"SHT_CUDA_INFO"
	.align	4


	//----- nvinfo : EIATTR_REGCOUNT
	.align		4
        /*0000*/ 	.byte	0x04, 0x2f
        /*0002*/ 	.short	(.L_1 - .L_0)
	.align		4
.L_0:
        /*0004*/ 	.word	index@(_Z3sumPiS_S_)
        /*0008*/ 	.word	0x0000000c


	//----- nvinfo : EIATTR_FRAME_SIZE
	.align		4
.L_1:
        /*000c*/ 	.byte	0x04, 0x11
        /*000e*/ 	.short	(.L_3 - .L_2)
	.align		4
.L_2:
        /*0010*/ 	.word	index@(_Z3sumPiS_S_)
        /*0014*/ 	.word	0x00000000


	//----- nvinfo : EIATTR_MIN_STACK_SIZE
	.align		4
.L_3:
        /*0018*/ 	.byte	0x04, 0x12
        /*001a*/ 	.short	(.L_5 - .L_4)
	.align		4
.L_4:
        /*001c*/ 	.word	index@(_Z3sumPiS_S_)
        /*0020*/ 	.word	0x00000000
.L_5:


//--------------------- .nv.compat                --------------------------
	.section	.nv.compat,"",@"SHT_CUDA_COMPAT_INFO"
	.align	4
        /*0000*/ 	.byte	0x02, 0x09, 0x00, 0x00, 0x02, 0x02, 0x01, 0x00, 0x02, 0x05, 0x05, 0x00, 0x03, 0x07, 0x01, 0x01
        /*0010*/ 	.byte	0x02, 0x03, 0x00, 0x00, 0x02, 0x06, 0x01, 0x00, 0x04, 0x0b, 0x08, 0x00, 0x09, 0x00, 0x00, 0x00
        /*0020*/ 	.byte	0x00, 0x00, 0x00, 0x00


//--------------------- .nv.info._Z3sumPiS_S_     --------------------------
	.section	.nv.info._Z3sumPiS_S_,"",@"SHT_CUDA_INFO"
	.sectionflags	@""
	.align	4


	//----- nvinfo : EIATTR_CUDA_API_VERSION
	.align		4
        /*0000*/ 	.byte	0x04, 0x37
        /*0002*/ 	.short	(.L_7 - .L_6)
.L_6:
        /*0004*/ 	.word	0x00000082


	//----- nvinfo : EIATTR_KPARAM_INFO
	.align		4
.L_7:
        /*0008*/ 	.byte	0x04, 0x17
        /*000a*/ 	.short	(.L_9 - .L_8)
.L_8:
        /*000c*/ 	.word	0x00000000
        /*0010*/ 	.short	0x0002
        /*0012*/ 	.short	0x0010
        /*0014*/ 	.byte	0x00, 0xf5, 0x21, 0x00


	//----- nvinfo : EIATTR_KPARAM_INFO
	.align		4
.L_9:
        /*0018*/ 	.byte	0x04, 0x17
        /*001a*/ 	.short	(.L_11 - .L_10)
.L_10:
        /*001c*/ 	.word	0x00000000
        /*0020*/ 	.short	0x0001
        /*0022*/ 	.short	0x0008
        /*0024*/ 	.byte	0x00, 0xf5, 0x21, 0x00


	//----- nvinfo : EIATTR_KPARAM_INFO
	.align		4
.L_11:
        /*0028*/ 	.byte	0x04, 0x17
        /*002a*/ 	.short	(.L_13 - .L_12)
.L_12:
        /*002c*/ 	.word	0x00000000
        /*0030*/ 	.short	0x0000
        /*0032*/ 	.short	0x0000
        /*0034*/ 	.byte	0x00, 0xf5, 0x21, 0x00


	//----- nvinfo : EIATTR_SPARSE_MMA_MASK
	.align		4
.L_13:
        /*0038*/ 	.byte	0x03, 0x50
        /*003a*/ 	.short	0x0000


	//----- nvinfo : EIATTR_MAXREG_COUNT
	.align		4
        /*003c*/ 	.byte	0x03, 0x1b
        /*003e*/ 	.short	0x00ff


	//----- nvinfo : EIATTR_MERCURY_ISA_VERSION
	.align		4
        /*0040*/ 	.byte	0x03, 0x5f
        /*0042*/ 	.short	0x0101


	//----- nvinfo : EIATTR_VRC_CTA_INIT_COUNT
	.align		4
        /*0044*/ 	.byte	0x02, 0x4a
	.zero		1
	.zero		1


	//----- nvinfo : EIATTR_EXIT_INSTR_OFFSETS
	.align		4
        /*0048*/ 	.byte	0x04, 0x1c
        /*004a*/ 	.short	(.L_15 - .L_14)


	//   ....[0]....
.L_14:
        /*004c*/ 	.word	0x00000060


	//   ....[1]....
        /*0050*/ 	.word	0x00000120


	//----- nvinfo : EIATTR_CBANK_PARAM_SIZE
	.align		4
.L_15:
        /*0054*/ 	.byte	0x03, 0x19
        /*0056*/ 	.short	0x0018


	//----- nvinfo : EIATTR_PARAM_CBANK
	.align		4
        /*0058*/ 	.byte	0x04, 0x0a
        /*005a*/ 	.short	(.L_17 - .L_16)
	.align		4
.L_16:
        /*005c*/ 	.word	index@(.nv.constant0._Z3sumPiS_S_)
        /*0060*/ 	.short	0x0380
        /*0062*/ 	.short	0x0018


	//----- nvinfo : EIATTR_SW_WAR
	.align		4
.L_17:
        /*0064*/ 	.byte	0x04, 0x36
        /*0066*/ 	.short	(.L_19 - .L_18)
.L_18:
        /*0068*/ 	.word	0x00000008
.L_19:


//--------------------- .nv.callgraph             --------------------------
	.section	.nv.callgraph,"",@"SHT_CUDA_CALLGRAPH"
	.align	4
	.sectionentsize	8
	.align		4
        /*0000*/ 	.word	0x00000000
	.align		4
        /*0004*/ 	.word	0xffffffff
	.align		4
        /*0008*/ 	.word	0x00000000
	.align		4
        /*000c*/ 	.word	0xfffffffe
	.align		4
        /*0010*/ 	.word	0x00000000
	.align		4
        /*0014*/ 	.word	0xfffffffd
	.align		4
        /*0018*/ 	.word	0x00000000
	.align		4
        /*001c*/ 	.word	0xfffffffc


//--------------------- .text._Z3sumPiS_S_        --------------------------
	.section	.text._Z3sumPiS_S_,"ax",@progbits
	.align	128
        .global         _Z3sumPiS_S_
        .type           _Z3sumPiS_S_,@function
        .size           _Z3sumPiS_S_,(.L_x_1 - _Z3sumPiS_S_)
        .other          _Z3sumPiS_S_,@"STO_CUDA_ENTRY STV_DEFAULT"
_Z3sumPiS_S_:
.text._Z3sumPiS_S_:
[----:B------:R-:W-:Y:S01]  /*0000*/  LDC R1, c[0x0][0x37c] ;  /* 0x0000df00ff017b82 */ /* 0x000fe20000000800 */
[----:B------:R-:W0:Y:S01]  /*0010*/  S2R R9, SR_CTAID.X ;  /* 0x0000000000097919 */ /* 0x000e220000002500 */
[----:B------:R-:W0:Y:S01]  /*0020*/  LDCU UR4, c[0x0][0x360] ;  /* 0x00006c00ff0477ac */ /* 0x000e220008000800 */
[----:B------:R-:W0:Y:S02]  /*0030*/  S2R R0, SR_TID.X ;  /* 0x0000000000007919 */ /* 0x000e240000002100 */
[----:B0-----:R-:W-:-:S05]  /*0040*/  IMAD R9, R9, UR4, R0 ;  /* 0x0000000409097c24 */ /* 0x001fca000f8e0200 */
[----:B------:R-:W-:-:S13]  /*0050*/  ISETP.GT.AND P0, PT, R9, 0x63, PT ;  /* 0x000000630900780c */ /* 0x000fda0003f04270 */
[----:B------:R-:W-:Y:S05]  /*0060*/  @P0 EXIT ;  /* 0x000000000000094d */ /* 0x000fea0003800000 */
[----:B------:R-:W0:Y:S01]  /*0070*/  LDC.64 R2, c[0x0][0x380] ;  /* 0x0000e000ff027b82 */ /* 0x000e220000000a00 */
[----:B------:R-:W1:Y:S07]  /*0080*/  LDCU.64 UR4, c[0x0][0x358] ;  /* 0x00006b00ff0477ac */ /* 0x000e6e0008000a00 */
[----:B------:R-:W2:Y:S08]  /*0090*/  LDC.64 R4, c[0x0][0x388] ;  /* 0x0000e200ff047b82 */ /* 0x000eb00000000a00 */
[----:B------:R-:W3:Y:S01]  /*00a0*/  LDC.64 R6, c[0x0][0x390] ;  /* 0x0000e400ff067b82 */ /* 0x000ee20000000a00 */
[----:B0-----:R-:W-:-:S06]  /*00b0*/  IMAD.WIDE R2, R9, 0x4, R2 ;  /* 0x0000000409027825 */ /* 0x001fcc00078e0202 */
[----:B-1----:R-:W4:Y:S01]  /*00c0*/  LDG.E R2, desc[UR4][R2.64] ;  /* 0x0000000402027981 */ /* 0x002f22000c1e1900 */
[----:B--2---:R-:W-:-:S06]  /*00d0*/  IMAD.WIDE R4, R9, 0x4, R4 ;  /* 0x0000000409047825 */ /* 0x004fcc00078e0204 */
[----:B------:R-:W4:Y:S01]  /*00e0*/  LDG.E R5, desc[UR4][R4.64] ;  /* 0x0000000404057981 */ /* 0x000f22000c1e1900 */
[----:B---3--:R-:W-:Y:S01]  /*00f0*/  IMAD.WIDE R6, R9, 0x4, R6 ;  /* 0x0000000409067825 */ /* 0x008fe200078e0206 */
[----:B----4-:R-:W-:-:S05]  /*0100*/  IADD3 R9, PT, PT, R2, R5, RZ ;  /* 0x0000000502097210 */ /* 0x010fca0007ffe0ff */
[----:B------:R-:W-:Y:S01]  /*0110*/  STG.E desc[UR4][R6.64], R9 ;  /* 0x0000000906007986 */ /* 0x000fe2000c101904 */
[----:B------:R-:W-:Y:S05]  /*0120*/  EXIT ;  /* 0x000000000000794d */ /* 0x000fea0003800000 */
.L_x_0:
[----:B------:R-:W-:-:S00]  /*0130*/  BRA `(.L_x_0) ;  /* 0xfffffffc00fc7947 */ /* 0x000fc0000383ffff */
[----:B------:R-:W-:-:S00]  /*0140*/  NOP ;  /* 0x0000000000007918 */ /* 0x000fc00000000000 */
        /* <DEDUP_REMOVED lines=11> */
.L_x_1:


//--------------------- .nv.shared.reserved.0     --------------------------
	.section	.nv.shared.reserved.0,"aw",@nobits
	.weak		__nv_reservedSMEM_offset_0_alias
	.size		__nv_reservedSMEM_offset_0_alias, 0, 64
	.other		__nv_reservedSMEM_offset_0_alias,@"STO_CUDA_RESERVED_SHARED STV_DEFAULT"
__nv_reservedSMEM_offset_0_alias:
	.zero		0
	.zero		64


//--------------------- .nv.constant0._Z3sumPiS_S_ --------------------------
	.section	.nv.constant0._Z3sumPiS_S_,"a",@progbits
	.sectionflags	@""
	.align	4
.nv.constant0._Z3sumPiS_S_:
	.zero		920


//--------------------- SYMBOLS --------------------------

	.type		.nv.reservedSmem.offset0,@object
	.size		.nv.reservedSmem.offset0,0x4
